//
// Generated by NVIDIA NVVM Compiler
//
// Compiler Build ID: CL-36424714
// Cuda compilation tools, release 13.0, V13.0.88
// Based on NVVM 20.0.0
//

.version 9.0
.target sm_100
.address_size 64

	// .globl	_Z9ReductionPii
.extern .func  (.param .b32 func_retval0) vprintf
(
	.param .b64 vprintf_param_0,
	.param .b64 vprintf_param_1
)
;
// _ZZ9ReductionPiiE5sdata has been demoted
.global .align 1 .b8 $str[9] = {83, 117, 109, 58, 32, 37, 100, 10};

.visible .entry _Z9ReductionPii(
	.param .u64 .ptr .align 1 _Z9ReductionPii_param_0,
	.param .u32 _Z9ReductionPii_param_1
)
{
	.local .align 8 .b8 	__local_depot0[8];
	.reg .b64 	%SP;
	.reg .b64 	%SPL;
	.reg .pred 	%p<5>;
	.reg .b32 	%r<28>;
	.reg .b64 	%rd<11>;
	// demoted variable
	.shared .align 4 .b8 _ZZ9ReductionPiiE5sdata[16384];
	mov.u64 	%SPL, __local_depot0;
	cvta.local.u64 	%SP, %SPL;
	ld.param.u64 	%rd2, [_Z9ReductionPii_param_0];
	ld.param.u32 	%r7, [_Z9ReductionPii_param_1];
	cvta.to.global.u64 	%rd1, %rd2;
	mov.u32 	%r8, %ctaid.x;
	mov.u32 	%r1, %ntid.x;
	mov.u32 	%r2, %tid.x;
	mad.lo.s32 	%r9, %r8, %r1, %r2;
	mul.wide.u32 	%rd3, %r9, 4;
	add.s64 	%rd4, %rd1, %rd3;
	ld.global.u32 	%r10, [%rd4];
	shl.b32 	%r11, %r2, 2;
	mov.u32 	%r12, _ZZ9ReductionPiiE5sdata;
	add.s32 	%r3, %r12, %r11;
	st.shared.u32 	[%r3], %r10;
	add.s32 	%r13, %r9, 1024;
	mul.wide.u32 	%rd5, %r13, 4;
	add.s64 	%rd6, %rd1, %rd5;
	ld.global.u32 	%r14, [%rd6];
	st.shared.u32 	[%r3+4096], %r14;
	bar.sync 	0;
	setp.ne.s32 	%p1, %r7, 0;
	@%p1 bra 	$L__BB0_7;
	add.s32 	%r4, %r3, %r11;
	mov.b32 	%r27, 1;
$L__BB0_2:
	bar.sync 	0;
	add.s32 	%r17, %r27, -1;
	and.b32  	%r18, %r17, %r2;
	setp.ne.s32 	%p2, %r18, 0;
	@%p2 bra 	$L__BB0_4;
	shl.b32 	%r19, %r27, 2;
	add.s32 	%r20, %r4, %r19;
	ld.shared.u32 	%r21, [%r20];
	ld.shared.u32 	%r22, [%r4];
	add.s32 	%r23, %r22, %r21;
	st.shared.u32 	[%r4], %r23;
$L__BB0_4:
	shl.b32 	%r27, %r27, 1;
	setp.le.u32 	%p3, %r27, %r1;
	@%p3 bra 	$L__BB0_2;
	setp.ne.s32 	%p4, %r2, 0;
	@%p4 bra 	$L__BB0_7;
	ld.shared.u32 	%r24, [_ZZ9ReductionPiiE5sdata];
	st.global.u32 	[%rd1], %r24;
	add.u64 	%rd7, %SP, 0;
	add.u64 	%rd8, %SPL, 0;
	st.local.u32 	[%rd8], %r24;
	mov.u64 	%rd9, $str;
	cvta.global.u64 	%rd10, %rd9;
	{ // callseq 0, 0
	.param .b64 param0;
	st.param.b64 	[param0], %rd10;
	.param .b64 param1;
	st.param.b64 	[param1], %rd7;
	.param .b32 retval0;
	call.uni (retval0), 
	vprintf, 
	(
	param0, 
	param1
	);
	ld.param.b32 	%r25, [retval0];
	} // callseq 0
$L__BB0_7:
	ret;

}


// ===== COMPILED SASS (sm_100) =====

	.target	sm_100

	.elftype	@"ET_EXEC"


//--------------------- .note.nv.tkinfo           --------------------------
	.section	.note.nv.tkinfo,"",@"SHT_NOTE"
	.sectionflags	@"SHF_NOTE_NV_TKINFO"
	.tkinfo
        /*0018*/ 	.word	0x00000002
        /*0030*/ 	.string	""
        /*0030*/ 	.string	"ptxas"
        /*0030*/ 	.string	"Cuda compilation tools, release 13.0, V13.0.88"
        /*0030*/ 	.string	"Build cuda_13.0.r13.0/compiler.36424714_0"
        /*0030*/ 	.string	"-arch sm_100 -m 64 "



//--------------------- .note.nv.cuinfo           --------------------------
	.section	.note.nv.cuinfo,"",@"SHT_NOTE"
	.sectionflags	@"SHF_NOTE_NV_CUINFO"
        /*0018*/ 	.short	0x0002
        /*001a*/ 	.short	0x0064
        /*001c*/ 	.short	0x0082
	.zero		2


//--------------------- .nv.info                  --------------------------
	.section	.nv.info,"",@"SHT_CUDA_INFO"
	.align	4


	//----- nvinfo : EIATTR_REGCOUNT
	.align		4
        /*0000*/ 	.byte	0x04, 0x2f
        /*0002*/ 	.short	(.L_2 - .L_1)
	.align		4
.L_1:
        /*0004*/ 	.word	index@(_Z9ReductionPii)
        /*0008*/ 	.word	0x00000018


	//----- nvinfo : EIATTR_FRAME_SIZE
	.align		4
.L_2:
        /*000c*/ 	.byte	0x04, 0x11
        /*000e*/ 	.short	(.L_4 - .L_3)
	.align		4
.L_3:
        /*0010*/ 	.word	index@(_Z9ReductionPii)
        /*0014*/ 	.word	0x00000008


	//----- nvinfo : EIATTR_MIN_STACK_SIZE
	.align		4
.L_4:
        /*0018*/ 	.byte	0x04, 0x12
        /*001a*/ 	.short	(.L_6 - .L_5)
	.align		4
.L_5:
        /*001c*/ 	.word	index@(_Z9ReductionPii)
        /*0020*/ 	.word	0x00000008
.L_6:


//--------------------- .nv.compat                --------------------------
	.section	.nv.compat,"",@"SHT_CUDA_COMPAT_INFO"
	.align	4
        /*0000*/ 	.byte	0x02, 0x09, 0x00, 0x00, 0x02, 0x02, 0x01, 0x00, 0x02, 0x05, 0x05, 0x00, 0x03, 0x07, 0x01, 0x01
        /*0010*/ 	.byte	0x02, 0x03, 0x00, 0x00, 0x02, 0x06, 0x01, 0x00, 0x04, 0x0b, 0x08, 0x00, 0x09, 0x00, 0x00, 0x00
        /*0020*/ 	.byte	0x00, 0x00, 0x00, 0x00


//--------------------- .nv.info._Z9ReductionPii  --------------------------
	.section	.nv.info._Z9ReductionPii,"",@"SHT_CUDA_INFO"
	.sectionflags	@""
	.align	4


	//----- nvinfo : EIATTR_CUDA_API_VERSION
	.align		4
        /*0000*/ 	.byte	0x04, 0x37
        /*0002*/ 	.short	(.L_8 - .L_7)
.L_7:
        /*0004*/ 	.word	0x00000082


	//----- nvinfo : EIATTR_KPARAM_INFO
	.align		4
.L_8:
        /*0008*/ 	.byte	0x04, 0x17
        /*000a*/ 	.short	(.L_10 - .L_9)
.L_9:
        /*000c*/ 	.word	0x00000000
        /*0010*/ 	.short	0x0001
        /*0012*/ 	.short	0x0008
        /*0014*/ 	.byte	0x00, 0xf0, 0x11, 0x00


	//----- nvinfo : EIATTR_KPARAM_INFO
	.align		4
.L_10:
        /*0018*/ 	.byte	0x04, 0x17
        /*001a*/ 	.short	(.L_12 - .L_11)
.L_11:
        /*001c*/ 	.word	0x00000000
        /*0020*/ 	.short	0x0000
        /*0022*/ 	.short	0x0000
        /*0024*/ 	.byte	0x00, 0xf5, 0x21, 0x00


	//----- nvinfo : EIATTR_SPARSE_MMA_MASK
	.align		4
.L_12:
        /*0028*/ 	.byte	0x03, 0x50
        /*002a*/ 	.short	0x0000


	//----- nvinfo : EIATTR_MAXREG_COUNT
	.align		4
        /*002c*/ 	.byte	0x03, 0x1b
        /*002e*/ 	.short	0x00ff


	//----- nvinfo : EIATTR_NUM_BARRIERS
	.align		4
        /*0030*/ 	.byte	0x02, 0x4c
        /*0032*/ 	.byte	0x01
	.zero		1


	//----- nvinfo : EIATTR_EXTERNS
	.align		4
        /*0034*/ 	.byte	0x04, 0x0f
        /*0036*/ 	.short	(.L_14 - .L_13)


	//   ....[0]....
	.align		4
.L_13:
        /*0038*/ 	.word	index@(vprintf)


	//----- nvinfo : EIATTR_MERCURY_ISA_VERSION
	.align		4
.L_14:
        /*003c*/ 	.byte	0x03, 0x5f
        /*003e*/ 	.short	0x0101


	//----- nvinfo : EIATTR_VRC_CTA_INIT_COUNT
	.align		4
        /*0040*/ 	.byte	0x02, 0x4a
	.zero		1
	.zero		1


	//----- nvinfo : EIATTR_SYSCALL_OFFSETS
	.align		4
        /*0044*/ 	.byte	0x04, 0x46
        /*0046*/ 	.short	(.L_16 - .L_15)


	//   ....[0]....
.L_15:
        /*0048*/ 	.word	0x00000370


	//----- nvinfo : EIATTR_EXIT_INSTR_OFFSETS
	.align		4
.L_16:
        /*004c*/ 	.byte	0x04, 0x1c
        /*004e*/ 	.short	(.L_18 - .L_17)


	//   ....[0]....
.L_17:
        /*0050*/ 	.word	0x000001a0


	//   ....[1]....
        /*0054*/ 	.word	0x00000290


	//   ....[2]....
        /*0058*/ 	.word	0x00000380


	//----- nvinfo : EIATTR_CRS_STACK_SIZE
	.align		4
.L_18:
        /*005c*/ 	.byte	0x04, 0x1e
        /*005e*/ 	.short	(.L_20 - .L_19)
.L_19:
        /*0060*/ 	.word	0x00000000


	//----- nvinfo : EIATTR_CBANK_PARAM_SIZE
	.align		4
.L_20:
        /*0064*/ 	.byte	0x03, 0x19
        /*0066*/ 	.short	0x000c


	//----- nvinfo : EIATTR_PARAM_CBANK
	.align		4
        /*0068*/ 	.byte	0x04, 0x0a
        /*006a*/ 	.short	(.L_22 - .L_21)
	.align		4
.L_21:
        /*006c*/ 	.word	index@(.nv.constant0._Z9ReductionPii)
        /*0070*/ 	.short	0x0380
        /*0072*/ 	.short	0x000c


	//----- nvinfo : EIATTR_SW_WAR
	.align		4
.L_22:
        /*0074*/ 	.byte	0x04, 0x36
        /*0076*/ 	.short	(.L_24 - .L_23)
.L_23:
        /*0078*/ 	.word	0x00000008
.L_24:


//--------------------- .nv.callgraph             --------------------------
	.section	.nv.callgraph,"",@"SHT_CUDA_CALLGRAPH"
	.align	4
	.sectionentsize	8
	.align		4
        /*0000*/ 	.word	0x00000000
	.align		4
        /*0004*/ 	.word	0xffffffff
	.align		4
        /*0008*/ 	.word	index@(_Z9ReductionPii)
	.align		4
        /*000c*/ 	.word	index@(vprintf)
	.align		4
        /*0010*/ 	.word	0x00000000
	.align		4
        /*0014*/ 	.word	0xfffffffe
	.align		4
        /*0018*/ 	.word	0x00000000
	.align		4
        /*001c*/ 	.word	0xfffffffd
	.align		4
        /*0020*/ 	.word	0x00000000
	.align		4
        /*0024*/ 	.word	0xfffffffc


//--------------------- .nv.constant4             --------------------------
	.section	.nv.constant4,"a",@progbits
	.align	8
	.align		8
.nv.constant4:
        /*0000*/ 	.dword	vprintf
	.align		8
        /*0008*/ 	.dword	$str


//--------------------- .text._Z9ReductionPii     --------------------------
	.section	.text._Z9ReductionPii,"ax",@progbits
	.align	128
        .global         _Z9ReductionPii
        .type           _Z9ReductionPii,@function
        .size           _Z9ReductionPii,(.L_x_3 - _Z9ReductionPii)
        .other          _Z9ReductionPii,@"STO_CUDA_ENTRY STV_DEFAULT"
_Z9ReductionPii:
.text._Z9ReductionPii:
[----:B------:R-:W0:Y:S01]  /*0000*/  LDC R1, c[0x0][0x37c] ;  /* 0x0000df00ff017b82 */ /* 0x000e220000000800 */
[----:B------:R-:W1:Y:S01]  /*0010*/  S2R R8, SR_TID.X ;  /* 0x0000000000087919 */ /* 0x000e620000002100 */
[----:B------:R-:W2:Y:S06]  /*0020*/  LDCU UR9, c[0x0][0x2fc] ;  /* 0x00005f80ff0977ac */ /* 0x000eac0008000800 */
[----:B------:R-:W1:Y:S01]  /*0030*/  S2UR UR4, SR_CTAID.X ;  /* 0x00000000000479c3 */ /* 0x000e620000002500 */
[----:B0-----:R-:W-:Y:S01]  /*0040*/  VIADD R1, R1, 0xfffffff8 ;  /* 0xfffffff801017836 */ /* 0x001fe20000000000 */
[----:B------:R-:W0:Y:S01]  /*0050*/  LDCU.64 UR6, c[0x0][0x358] ;  /* 0x00006b00ff0677ac */ /* 0x000e220008000a00 */
[----:B------:R-:W3:Y:S05]  /*0060*/  LDCU UR10, c[0x0][0x388] ;  /* 0x00007100ff0a77ac */ /* 0x000eea0008000800 */
[----:B------:R-:W1:Y:S08]  /*0070*/  LDC R11, c[0x0][0x360] ;  /* 0x0000d800ff0b7b82 */ /* 0x000e700000000800 */
[----:B------:R-:W4:Y:S01]  /*0080*/  LDC.64 R4, c[0x0][0x380] ;  /* 0x0000e000ff047b82 */ /* 0x000f220000000a00 */
[----:B-1----:R-:W-:-:S04]  /*0090*/  IMAD R3, R11, UR4, R8 ;  /* 0x000000040b037c24 */ /* 0x002fc8000f8e0208 */
[C---:B------:R-:W-:Y:S02]  /*00a0*/  VIADD R7, R3.reuse, 0x400 ;  /* 0x0000040003077836 */ /* 0x040fe40000000000 */
[----:B----4-:R-:W-:-:S04]  /*00b0*/  IMAD.WIDE.U32 R2, R3, 0x4, R4 ;  /* 0x0000000403027825 */ /* 0x010fc800078e0004 */
[----:B------:R-:W-:Y:S02]  /*00c0*/  IMAD.WIDE.U32 R4, R7, 0x4, R4 ;  /* 0x0000000407047825 */ /* 0x000fe400078e0004 */
[----:B0-----:R-:W4:Y:S04]  /*00d0*/  LDG.E R2, desc[UR6][R2.64] ;  /* 0x0000000602027981 */ /* 0x001f28000c1e1900 */
[----:B------:R-:W5:Y:S01]  /*00e0*/  LDG.E R4, desc[UR6][R4.64] ;  /* 0x0000000604047981 */ /* 0x000f62000c1e1900 */
[----:B------:R-:W0:Y:S01]  /*00f0*/  S2UR UR5, SR_CgaCtaId ;  /* 0x00000000000579c3 */ /* 0x000e220000008800 */
[----:B------:R-:W-:Y:S01]  /*0100*/  UMOV UR4, 0x400 ;  /* 0x0000040000047882 */ /* 0x000fe20000000000 */
[----:B------:R-:W1:Y:S01]  /*0110*/  LDCU UR8, c[0x0][0x2f8] ;  /* 0x00005f00ff0877ac */ /* 0x000e620008000800 */
[----:B---3--:R-:W-:-:S02]  /*0120*/  ISETP.NE.AND P0, PT, RZ, UR10, PT ;  /* 0x0000000aff007c0c */ /* 0x008fc4000bf05270 */
[----:B-1----:R-:W-:Y:S01]  /*0130*/  IADD3 R6, P1, PT, R1, UR8, RZ ;  /* 0x0000000801067c10 */ /* 0x002fe2000ff3e0ff */
[----:B0-----:R-:W-:-:S03]  /*0140*/  ULEA UR4, UR5, UR4, 0x18 ;  /* 0x0000000405047291 */ /* 0x001fc6000f8ec0ff */
[----:B--2---:R-:W-:-:S03]  /*0150*/  IADD3.X R7, PT, PT, RZ, UR9, RZ, P1, !PT ;  /* 0x00000009ff077c10 */ /* 0x004fc60008ffe4ff */
[----:B------:R-:W-:-:S05]  /*0160*/  LEA R9, R8, UR4, 0x2 ;  /* 0x0000000408097c11 */ /* 0x000fca000f8e10ff */
[----:B----4-:R0:W-:Y:S04]  /*0170*/  STS [R9], R2 ;  /* 0x0000000209007388 */ /* 0x0101e80000000800 */
[----:B-----5:R0:W-:Y:S01]  /*0180*/  STS [R9+0x1000], R4 ;  /* 0x0010000409007388 */ /* 0x0201e20000000800 */
[----:B------:R-:W-:Y:S06]  /*0190*/  BAR.SYNC.DEFER_BLOCKING 0x0 ;  /* 0x0000000000007b1d */ /* 0x000fec0000010000 */
[----:B------:R-:W-:Y:S05]  /*01a0*/  @P0 EXIT ;  /* 0x000000000000094d */ /* 0x000fea0003800000 */
[----:B0-----:R-:W-:Y:S02]  /*01b0*/  IMAD R9, R8, 0x4, R9 ;  /* 0x0000000408097824 */ /* 0x001fe400078e0209 */
[----:B------:R-:W-:-:S07]  /*01c0*/  IMAD.MOV.U32 R0, RZ, RZ, 0x1 ;  /* 0x00000001ff007424 */ /* 0x000fce00078e00ff */
.L_x_0:
[----:B------:R-:W-:Y:S01]  /*01d0*/  BAR.SYNC.DEFER_BLOCKING 0x0 ;  /* 0x0000000000007b1d */ /* 0x000fe20000010000 */
[----:B------:R-:W-:-:S04]  /*01e0*/  IADD3 R2, PT, PT, R0, -0x1, RZ ;  /* 0xffffffff00027810 */ /* 0x000fc80007ffe0ff */
[----:B------:R-:W-:-:S13]  /*01f0*/  LOP3.LUT P0, RZ, R2, R8, RZ, 0xc0, !PT ;  /* 0x0000000802ff7212 */ /* 0x000fda000780c0ff */
[C---:B------:R-:W-:Y:S01]  /*0200*/  @!P0 IMAD R2, R0.reuse, 0x4, R9 ;  /* 0x0000000400028824 */ /* 0x040fe200078e0209 */
[----:B------:R-:W-:Y:S01]  /*0210*/  SHF.L.U32 R0, R0, 0x1, RZ ;  /* 0x0000000100007819 */ /* 0x000fe200000006ff */
[----:B------:R-:W-:Y:S04]  /*0220*/  @!P0 LDS R3, [R9] ;  /* 0x0000000009038984 */ /* 0x000fe80000000800 */
[----:B------:R-:W0:Y:S02]  /*0230*/  @!P0 LDS R2, [R2] ;  /* 0x0000000002028984 */ /* 0x000e240000000800 */
[----:B0-----:R-:W-:-:S05]  /*0240*/  @!P0 IMAD.IADD R4, R2, 0x1, R3 ;  /* 0x0000000102048824 */ /* 0x001fca00078e0203 */
[----:B------:R0:W-:Y:S01]  /*0250*/  @!P0 STS [R9], R4 ;  /* 0x0000000409008388 */ /* 0x0001e20000000800 */
[----:B------:R-:W-:-:S13]  /*0260*/  ISETP.GT.U32.AND P0, PT, R0, R11, PT ;  /* 0x0000000b0000720c */ /* 0x000fda0003f04070 */
[----:B0-----:R-:W-:Y:S05]  /*0270*/  @!P0 BRA `(.L_x_0) ;  /* 0xfffffffc00d48947 */ /* 0x001fea000383ffff */
[----:B------:R-:W-:-:S13]  /*0280*/  ISETP.NE.AND P0, PT, R8, RZ, PT ;  /* 0x000000ff0800720c */ /* 0x000fda0003f05270 */
[----:B------:R-:W-:Y:S05]  /*0290*/  @P0 EXIT ;  /* 0x000000000000094d */ /* 0x000fea0003800000 */
[----:B------:R-:W0:Y:S01]  /*02a0*/  S2UR UR5, SR_CgaCtaId ;  /* 0x00000000000579c3 */ /* 0x000e220000008800 */
[----:B------:R-:W-:Y:S01]  /*02b0*/  UMOV UR4, 0x400 ;  /* 0x0000040000047882 */ /* 0x000fe20000000000 */
[----:B------:R-:W-:-:S06]  /*02c0*/  MOV R8, 0x0 ;  /* 0x0000000000087802 */ /* 0x000fcc0000000f00 */
[----:B------:R-:W1:Y:S08]  /*02d0*/  LDC.64 R2, c[0x0][0x380] ;  /* 0x0000e000ff027b82 */ /* 0x000e700000000a00 */
[----:B------:R-:W2:Y:S01]  /*02e0*/  LDC.64 R8, c[0x4][R8] ;  /* 0x0100000008087b82 */ /* 0x000ea20000000a00 */
[----:B0-----:R-:W-:-:S09]  /*02f0*/  ULEA UR4, UR5, UR4, 0x18 ;  /* 0x0000000405047291 */ /* 0x001fd2000f8ec0ff */
[----:B------:R-:W0:Y:S02]  /*0300*/  LDS R0, [UR4] ;  /* 0x00000004ff007984 */ /* 0x000e240008000800 */
[----:B------:R-:W3:Y:S02]  /*0310*/  LDCU.64 UR4, c[0x4][0x8] ;  /* 0x01000100ff0477ac */ /* 0x000ee40008000a00 */
[----:B---3--:R-:W-:Y:S01]  /*0320*/  IMAD.U32 R4, RZ, RZ, UR4 ;  /* 0x00000004ff047e24 */ /* 0x008fe2000f8e00ff */
[----:B------:R-:W-:Y:S01]  /*0330*/  MOV R5, UR5 ;  /* 0x0000000500057c02 */ /* 0x000fe20008000f00 */
[----:B0-----:R0:W-:Y:S04]  /*0340*/  STL [R1], R0 ;  /* 0x0000000001007387 */ /* 0x0011e80000100800 */
[----:B-12---:R0:W-:Y:S02]  /*0350*/  STG.E desc[UR6][R2.64], R0 ;  /* 0x0000000002007986 */ /* 0x0061e4000c101906 */
[----:B------:R-:W-:-:S07]  /*0360*/  LEPC R20, `(.L_x_1) ;  /* 0x000000001014794e */ /* 0x000fce0000000000 */
[----:B0-----:R-:W-:Y:S05]  /*0370*/  CALL.ABS.NOINC R8 ;  /* 0x0000000008007343 */ /* 0x001fea0003c00000 */
.L_x_1:
[----:B------:R-:W-:Y:S05]  /*0380*/  EXIT ;  /* 0x000000000000794d */ /* 0x000fea0003800000 */
.L_x_2:
[----:B------:R-:W-:-:S00]  /*0390*/  BRA `(.L_x_2) ;  /* 0xfffffffc00fc7947 */ /* 0x000fc0000383ffff */
[----:B------:R-:W-:-:S00]  /*03a0*/  NOP ;  /* 0x0000000000007918 */ /* 0x000fc00000000000 */
        /* <DEDUP_REMOVED lines=13> */
.L_x_3:


//--------------------- .nv.global.init           --------------------------
	.section	.nv.global.init,"aw",@progbits
.nv.global.init:
	.type		$str,@object
	.size		$str,(.L_0 - $str)
$str:
        /*0000*/ 	.byte	0x53, 0x75, 0x6d, 0x3a, 0x20, 0x25, 0x64, 0x0a, 0x00
.L_0:


//--------------------- .nv.shared._Z9ReductionPii --------------------------
	.section	.nv.shared._Z9ReductionPii,"aw",@nobits
	.sectionflags	@""
	.align	4
.nv.shared._Z9ReductionPii:
	.zero		17408


//--------------------- .nv.shared.reserved.0     --------------------------
	.section	.nv.shared.reserved.0,"aw",@nobits
	.weak		__nv_reservedSMEM_offset_0_alias
	.size		__nv_reservedSMEM_offset_0_alias, 0, 64
	.other		__nv_reservedSMEM_offset_0_alias,@"STO_CUDA_RESERVED_SHARED STV_DEFAULT"
__nv_reservedSMEM_offset_0_alias:
	.zero		0
	.zero		64


//--------------------- .nv.constant0._Z9ReductionPii --------------------------
	.section	.nv.constant0._Z9ReductionPii,"a",@progbits
	.sectionflags	@""
	.align	4
.nv.constant0._Z9ReductionPii:
	.zero		908


//--------------------- SYMBOLS --------------------------

	.type		.nv.reservedSmem.offset0,@object
	.size		.nv.reservedSmem.offset0,0x4
	.type		.nv.reservedSmem.cap,@object
	.size		.nv.reservedSmem.cap,0x4
	.type		vprintf,@function
